//
// Generated by NVIDIA NVVM Compiler
//
// Compiler Build ID: CL-36424714
// Cuda compilation tools, release 13.0, V13.0.88
// Based on NVVM 20.0.0
//

.version 9.0
.target sm_100
.address_size 64

	// .globl	_Z6reducePiS_
// _ZZ6reducePiS_E6shared has been demoted

.visible .entry _Z6reducePiS_(
	.param .u64 .ptr .align 1 _Z6reducePiS__param_0,
	.param .u64 .ptr .align 1 _Z6reducePiS__param_1
)
{
	.reg .pred 	%p<5>;
	.reg .b32 	%r<21>;
	.reg .b64 	%rd<9>;
	// demoted variable
	.shared .align 4 .b8 _ZZ6reducePiS_E6shared[1024];
	ld.param.u64 	%rd2, [_Z6reducePiS__param_0];
	ld.param.u64 	%rd1, [_Z6reducePiS__param_1];
	cvta.to.global.u64 	%rd3, %rd2;
	mov.u32 	%r1, %ctaid.x;
	mov.u32 	%r2, %ntid.x;
	mov.u32 	%r3, %tid.x;
	mad.lo.s32 	%r7, %r1, %r2, %r3;
	mul.wide.s32 	%rd4, %r7, 4;
	add.s64 	%rd5, %rd3, %rd4;
	ld.global.u32 	%r8, [%rd5];
	shl.b32 	%r9, %r3, 2;
	mov.u32 	%r10, _ZZ6reducePiS_E6shared;
	add.s32 	%r4, %r10, %r9;
	st.shared.u32 	[%r4], %r8;
	bar.sync 	0;
	setp.lt.u32 	%p1, %r2, 2;
	@%p1 bra 	$L__BB0_5;
	mov.b32 	%r20, 1;
$L__BB0_2:
	shl.b32 	%r6, %r20, 1;
	add.s32 	%r12, %r6, -1;
	and.b32  	%r13, %r12, %r3;
	setp.ne.s32 	%p2, %r13, 0;
	@%p2 bra 	$L__BB0_4;
	shl.b32 	%r14, %r20, 2;
	add.s32 	%r15, %r4, %r14;
	ld.shared.u32 	%r16, [%r15];
	ld.shared.u32 	%r17, [%r4];
	add.s32 	%r18, %r17, %r16;
	st.shared.u32 	[%r4], %r18;
$L__BB0_4:
	bar.sync 	0;
	setp.lt.u32 	%p3, %r6, %r2;
	mov.u32 	%r20, %r6;
	@%p3 bra 	$L__BB0_2;
$L__BB0_5:
	setp.ne.s32 	%p4, %r3, 0;
	@%p4 bra 	$L__BB0_7;
	ld.shared.u32 	%r19, [_ZZ6reducePiS_E6shared];
	cvta.to.global.u64 	%rd6, %rd1;
	mul.wide.u32 	%rd7, %r1, 4;
	add.s64 	%rd8, %rd6, %rd7;
	st.global.u32 	[%rd8], %r19;
$L__BB0_7:
	ret;

}


// ===== COMPILED SASS (sm_100) =====

	.target	sm_100

	.elftype	@"ET_EXEC"


//--------------------- .note.nv.tkinfo           --------------------------
	.section	.note.nv.tkinfo,"",@"SHT_NOTE"
	.sectionflags	@"SHF_NOTE_NV_TKINFO"
	.tkinfo
        /*0018*/ 	.word	0x00000002
        /*0030*/ 	.string	""
        /*0030*/ 	.string	"ptxas"
        /*0030*/ 	.string	"Cuda compilation tools, release 13.0, V13.0.88"
        /*0030*/ 	.string	"Build cuda_13.0.r13.0/compiler.36424714_0"
        /*0030*/ 	.string	"-arch sm_100 -m 64 "



//--------------------- .note.nv.cuinfo           --------------------------
	.section	.note.nv.cuinfo,"",@"SHT_NOTE"
	.sectionflags	@"SHF_NOTE_NV_CUINFO"
        /*0018*/ 	.short	0x0002
        /*001a*/ 	.short	0x0064
        /*001c*/ 	.short	0x0082
	.zero		2


//--------------------- .nv.info                  --------------------------
	.section	.nv.info,"",@"SHT_CUDA_INFO"
	.align	4


	//----- nvinfo : EIATTR_REGCOUNT
	.align		4
        /*0000*/ 	.byte	0x04, 0x2f
        /*0002*/ 	.short	(.L_1 - .L_0)
	.align		4
.L_0:
        /*0004*/ 	.word	index@(_Z6reducePiS_)
        /*0008*/ 	.word	0x0000000b


	//----- nvinfo : EIATTR_FRAME_SIZE
	.align		4
.L_1:
        /*000c*/ 	.byte	0x04, 0x11
        /*000e*/ 	.short	(.L_3 - .L_2)
	.align		4
.L_2:
        /*0010*/ 	.word	index@(_Z6reducePiS_)
        /*0014*/ 	.word	0x00000000


	//----- nvinfo : EIATTR_MIN_STACK_SIZE
	.align		4
.L_3:
        /*0018*/ 	.byte	0x04, 0x12
        /*001a*/ 	.short	(.L_5 - .L_4)
	.align		4
.L_4:
        /*001c*/ 	.word	index@(_Z6reducePiS_)
        /*0020*/ 	.word	0x00000000
.L_5:


//--------------------- .nv.compat                --------------------------
	.section	.nv.compat,"",@"SHT_CUDA_COMPAT_INFO"
	.align	4
        /*0000*/ 	.byte	0x02, 0x09, 0x00, 0x00, 0x02, 0x02, 0x01, 0x00, 0x02, 0x05, 0x05, 0x00, 0x03, 0x07, 0x01, 0x01
        /*0010*/ 	.byte	0x02, 0x03, 0x00, 0x00, 0x02, 0x06, 0x01, 0x00, 0x04, 0x0b, 0x08, 0x00, 0x09, 0x00, 0x00, 0x00
        /*0020*/ 	.byte	0x00, 0x00, 0x00, 0x00


//--------------------- .nv.info._Z6reducePiS_    --------------------------
	.section	.nv.info._Z6reducePiS_,"",@"SHT_CUDA_INFO"
	.sectionflags	@""
	.align	4


	//----- nvinfo : EIATTR_CUDA_API_VERSION
	.align		4
        /*0000*/ 	.byte	0x04, 0x37
        /*0002*/ 	.short	(.L_7 - .L_6)
.L_6:
        /*0004*/ 	.word	0x00000082


	//----- nvinfo : EIATTR_KPARAM_INFO
	.align		4
.L_7:
        /*0008*/ 	.byte	0x04, 0x17
        /*000a*/ 	.short	(.L_9 - .L_8)
.L_8:
        /*000c*/ 	.word	0x00000000
        /*0010*/ 	.short	0x0001
        /*0012*/ 	.short	0x0008
        /*0014*/ 	.byte	0x00, 0xf5, 0x21, 0x00


	//----- nvinfo : EIATTR_KPARAM_INFO
	.align		4
.L_9:
        /*0018*/ 	.byte	0x04, 0x17
        /*001a*/ 	.short	(.L_11 - .L_10)
.L_10:
        /*001c*/ 	.word	0x00000000
        /*0020*/ 	.short	0x0000
        /*0022*/ 	.short	0x0000
        /*0024*/ 	.byte	0x00, 0xf5, 0x21, 0x00


	//----- nvinfo : EIATTR_SPARSE_MMA_MASK
	.align		4
.L_11:
        /*0028*/ 	.byte	0x03, 0x50
        /*002a*/ 	.short	0x0000


	//----- nvinfo : EIATTR_MAXREG_COUNT
	.align		4
        /*002c*/ 	.byte	0x03, 0x1b
        /*002e*/ 	.short	0x00ff


	//----- nvinfo : EIATTR_NUM_BARRIERS
	.align		4
        /*0030*/ 	.byte	0x02, 0x4c
        /*0032*/ 	.byte	0x01
	.zero		1


	//----- nvinfo : EIATTR_MERCURY_ISA_VERSION
	.align		4
        /*0034*/ 	.byte	0x03, 0x5f
        /*0036*/ 	.short	0x0101


	//----- nvinfo : EIATTR_VRC_CTA_INIT_COUNT
	.align		4
        /*0038*/ 	.byte	0x02, 0x4a
	.zero		1
	.zero		1


	//----- nvinfo : EIATTR_EXIT_INSTR_OFFSETS
	.align		4
        /*003c*/ 	.byte	0x04, 0x1c
        /*003e*/ 	.short	(.L_13 - .L_12)


	//   ....[0]....
.L_12:
        /*0040*/ 	.word	0x000001f0


	//   ....[1]....
        /*0044*/ 	.word	0x00000270


	//----- nvinfo : EIATTR_CBANK_PARAM_SIZE
	.align		4
.L_13:
        /*0048*/ 	.byte	0x03, 0x19
        /*004a*/ 	.short	0x0010


	//----- nvinfo : EIATTR_PARAM_CBANK
	.align		4
        /*004c*/ 	.byte	0x04, 0x0a
        /*004e*/ 	.short	(.L_15 - .L_14)
	.align		4
.L_14:
        /*0050*/ 	.word	index@(.nv.constant0._Z6reducePiS_)
        /*0054*/ 	.short	0x0380
        /*0056*/ 	.short	0x0010


	//----- nvinfo : EIATTR_SW_WAR
	.align		4
.L_15:
        /*0058*/ 	.byte	0x04, 0x36
        /*005a*/ 	.short	(.L_17 - .L_16)
.L_16:
        /*005c*/ 	.word	0x00000008
.L_17:


//--------------------- .nv.callgraph             --------------------------
	.section	.nv.callgraph,"",@"SHT_CUDA_CALLGRAPH"
	.align	4
	.sectionentsize	8
	.align		4
        /*0000*/ 	.word	0x00000000
	.align		4
        /*0004*/ 	.word	0xffffffff
	.align		4
        /*0008*/ 	.word	0x00000000
	.align		4
        /*000c*/ 	.word	0xfffffffe
	.align		4
        /*0010*/ 	.word	0x00000000
	.align		4
        /*0014*/ 	.word	0xfffffffd
	.align		4
        /*0018*/ 	.word	0x00000000
	.align		4
        /*001c*/ 	.word	0xfffffffc


//--------------------- .text._Z6reducePiS_       --------------------------
	.section	.text._Z6reducePiS_,"ax",@progbits
	.align	128
        .global         _Z6reducePiS_
        .type           _Z6reducePiS_,@function
        .size           _Z6reducePiS_,(.L_x_3 - _Z6reducePiS_)
        .other          _Z6reducePiS_,@"STO_CUDA_ENTRY STV_DEFAULT"
_Z6reducePiS_:
.text._Z6reducePiS_:
[----:B------:R-:W-:Y:S01]  /*0000*/  LDC R1, c[0x0][0x37c] ;  /* 0x0000df00ff017b82 */ /* 0x000fe20000000800 */
[----:B------:R-:W0:Y:S07]  /*0010*/  S2R R7, SR_CTAID.X ;  /* 0x0000000000077919 */ /* 0x000e2e0000002500 */
[----:B------:R-:W1:Y:S01]  /*0020*/  LDC.64 R2, c[0x0][0x380] ;  /* 0x0000e000ff027b82 */ /* 0x000e620000000a00 */
[----:B------:R-:W0:Y:S01]  /*0030*/  LDCU UR8, c[0x0][0x360] ;  /* 0x00006c00ff0877ac */ /* 0x000e220008000800 */
[----:B------:R-:W0:Y:S01]  /*0040*/  S2R R6, SR_TID.X ;  /* 0x0000000000067919 */ /* 0x000e220000002100 */
[----:B------:R-:W2:Y:S01]  /*0050*/  LDCU.64 UR6, c[0x0][0x358] ;  /* 0x00006b00ff0677ac */ /* 0x000ea20008000a00 */
[----:B0-----:R-:W-:-:S04]  /*0060*/  IMAD R5, R7, UR8, R6 ;  /* 0x0000000807057c24 */ /* 0x001fc8000f8e0206 */
[----:B-1----:R-:W-:-:S06]  /*0070*/  IMAD.WIDE R2, R5, 0x4, R2 ;  /* 0x0000000405027825 */ /* 0x002fcc00078e0202 */
[----:B--2---:R-:W2:Y:S01]  /*0080*/  LDG.E R2, desc[UR6][R2.64] ;  /* 0x0000000602027981 */ /* 0x004ea2000c1e1900 */
[----:B------:R-:W0:Y:S01]  /*0090*/  S2UR UR5, SR_CgaCtaId ;  /* 0x00000000000579c3 */ /* 0x000e220000008800 */
[----:B------:R-:W-:Y:S01]  /*00a0*/  UMOV UR4, 0x400 ;  /* 0x0000040000047882 */ /* 0x000fe20000000000 */
[----:B------:R-:W-:Y:S01]  /*00b0*/  UISETP.GE.U32.AND UP0, UPT, UR8, 0x2, UPT ;  /* 0x000000020800788c */ /* 0x000fe2000bf06070 */
[----:B------:R-:W-:Y:S01]  /*00c0*/  ISETP.NE.AND P0, PT, R6, RZ, PT ;  /* 0x000000ff0600720c */ /* 0x000fe20003f05270 */
[----:B0-----:R-:W-:-:S06]  /*00d0*/  ULEA UR4, UR5, UR4, 0x18 ;  /* 0x0000000405047291 */ /* 0x001fcc000f8ec0ff */
[----:B------:R-:W-:-:S05]  /*00e0*/  LEA R5, R6, UR4, 0x2 ;  /* 0x0000000406057c11 */ /* 0x000fca000f8e10ff */
[----:B--2---:R0:W-:Y:S01]  /*00f0*/  STS [R5], R2 ;  /* 0x0000000205007388 */ /* 0x0041e20000000800 */
[----:B------:R-:W-:Y:S06]  /*0100*/  BAR.SYNC.DEFER_BLOCKING 0x0 ;  /* 0x0000000000007b1d */ /* 0x000fec0000010000 */
[----:B------:R-:W-:Y:S05]  /*0110*/  BRA.U !UP0, `(.L_x_0) ;  /* 0x0000000108347547 */ /* 0x000fea000b800000 */
[----:B------:R-:W-:-:S07]  /*0120*/  IMAD.MOV.U32 R0, RZ, RZ, 0x1 ;  /* 0x00000001ff007424 */ /* 0x000fce00078e00ff */
.L_x_1:
[----:B------:R-:W-:-:S05]  /*0130*/  IMAD.SHL.U32 R8, R0, 0x2, RZ ;  /* 0x0000000200087824 */ /* 0x000fca00078e00ff */
[----:B0-----:R-:W-:-:S04]  /*0140*/  IADD3 R2, PT, PT, R8, -0x1, RZ ;  /* 0xffffffff08027810 */ /* 0x001fc80007ffe0ff */
[----:B------:R-:W-:-:S13]  /*0150*/  LOP3.LUT P1, RZ, R2, R6, RZ, 0xc0, !PT ;  /* 0x0000000602ff7212 */ /* 0x000fda000782c0ff */
[----:B------:R-:W-:Y:S01]  /*0160*/  @!P1 IMAD R2, R0, 0x4, R5 ;  /* 0x0000000400029824 */ /* 0x000fe200078e0205 */
[----:B------:R-:W-:Y:S01]  /*0170*/  @!P1 LDS R3, [R5] ;  /* 0x0000000005039984 */ /* 0x000fe20000000800 */
[----:B------:R-:W-:-:S04]  /*0180*/  MOV R0, R8 ;  /* 0x0000000800007202 */ /* 0x000fc80000000f00 */
[----:B------:R-:W0:Y:S02]  /*0190*/  @!P1 LDS R2, [R2] ;  /* 0x0000000002029984 */ /* 0x000e240000000800 */
[----:B0-----:R-:W-:-:S05]  /*01a0*/  @!P1 IADD3 R4, PT, PT, R2, R3, RZ ;  /* 0x0000000302049210 */ /* 0x001fca0007ffe0ff */
[----:B------:R1:W-:Y:S01]  /*01b0*/  @!P1 STS [R5], R4 ;  /* 0x0000000405009388 */ /* 0x0003e20000000800 */
[----:B------:R-:W-:Y:S01]  /*01c0*/  BAR.SYNC.DEFER_BLOCKING 0x0 ;  /* 0x0000000000007b1d */ /* 0x000fe20000010000 */
[----:B------:R-:W-:-:S13]  /*01d0*/  ISETP.GE.U32.AND P1, PT, R8, UR8, PT ;  /* 0x0000000808007c0c */ /* 0x000fda000bf26070 */
[----:B-1----:R-:W-:Y:S05]  /*01e0*/  @!P1 BRA `(.L_x_1) ;  /* 0xfffffffc00d09947 */ /* 0x002fea000383ffff */
.L_x_0:
[----:B------:R-:W-:Y:S05]  /*01f0*/  @P0 EXIT ;  /* 0x000000000000094d */ /* 0x000fea0003800000 */
[----:B------:R-:W1:Y:S01]  /*0200*/  S2UR UR5, SR_CgaCtaId ;  /* 0x00000000000579c3 */ /* 0x000e620000008800 */
[----:B------:R-:W-:-:S07]  /*0210*/  UMOV UR4, 0x400 ;  /* 0x0000040000047882 */ /* 0x000fce0000000000 */
[----:B0-----:R-:W0:Y:S01]  /*0220*/  LDC.64 R2, c[0x0][0x388] ;  /* 0x0000e200ff027b82 */ /* 0x001e220000000a00 */
[----:B-1----:R-:W-:Y:S01]  /*0230*/  ULEA UR4, UR5, UR4, 0x18 ;  /* 0x0000000405047291 */ /* 0x002fe2000f8ec0ff */
[----:B0-----:R-:W-:-:S08]  /*0240*/  IMAD.WIDE.U32 R2, R7, 0x4, R2 ;  /* 0x0000000407027825 */ /* 0x001fd000078e0002 */
[----:B------:R-:W0:Y:S04]  /*0250*/  LDS R5, [UR4] ;  /* 0x00000004ff057984 */ /* 0x000e280008000800 */
[----:B0-----:R-:W-:Y:S01]  /*0260*/  STG.E desc[UR6][R2.64], R5 ;  /* 0x0000000502007986 */ /* 0x001fe2000c101906 */
[----:B------:R-:W-:Y:S05]  /*0270*/  EXIT ;  /* 0x000000000000794d */ /* 0x000fea0003800000 */
.L_x_2:
[----:B------:R-:W-:-:S00]  /*0280*/  BRA `(.L_x_2) ;  /* 0xfffffffc00fc7947 */ /* 0x000fc0000383ffff */
[----:B------:R-:W-:-:S00]  /*0290*/  NOP ;  /* 0x0000000000007918 */ /* 0x000fc00000000000 */
        /* <DEDUP_REMOVED lines=14> */
.L_x_3:


//--------------------- .nv.shared._Z6reducePiS_  --------------------------
	.section	.nv.shared._Z6reducePiS_,"aw",@nobits
	.sectionflags	@""
	.align	4
.nv.shared._Z6reducePiS_:
	.zero		2048


//--------------------- .nv.shared.reserved.0     --------------------------
	.section	.nv.shared.reserved.0,"aw",@nobits
	.weak		__nv_reservedSMEM_offset_0_alias
	.size		__nv_reservedSMEM_offset_0_alias, 0, 64
	.other		__nv_reservedSMEM_offset_0_alias,@"STO_CUDA_RESERVED_SHARED STV_DEFAULT"
__nv_reservedSMEM_offset_0_alias:
	.zero		0
	.zero		64


//--------------------- .nv.constant0._Z6reducePiS_ --------------------------
	.section	.nv.constant0._Z6reducePiS_,"a",@progbits
	.sectionflags	@""
	.align	4
.nv.constant0._Z6reducePiS_:
	.zero		912


//--------------------- SYMBOLS --------------------------

	.type		.nv.reservedSmem.offset0,@object
	.size		.nv.reservedSmem.offset0,0x4
	.type		.nv.reservedSmem.cap,@object
	.size		.nv.reservedSmem.cap,0x4
